//
// Generated by NVIDIA NVVM Compiler
//
// Compiler Build ID: CL-36424714
// Cuda compilation tools, release 13.0, V13.0.88
// Based on NVVM 20.0.0
//

.version 9.0
.target sm_100
.address_size 64

	// .globl	_Z13computeKernelPii

.visible .entry _Z13computeKernelPii(
	.param .u64 .ptr .align 1 _Z13computeKernelPii_param_0,
	.param .u32 _Z13computeKernelPii_param_1
)
{
	.reg .b32 	%r<7>;
	.reg .b64 	%rd<5>;

	ld.param.u64 	%rd1, [_Z13computeKernelPii_param_0];
	ld.param.u32 	%r1, [_Z13computeKernelPii_param_1];
	cvta.to.global.u64 	%rd2, %rd1;
	mov.u32 	%r2, %tid.x;
	mov.u32 	%r3, %ctaid.x;
	mov.u32 	%r4, %ntid.x;
	mad.lo.s32 	%r5, %r3, %r4, %r2;
	mad.lo.s32 	%r6, %r1, %r2, %r3;
	mul.wide.s32 	%rd3, %r5, 4;
	add.s64 	%rd4, %rd2, %rd3;
	st.global.u32 	[%rd4], %r6;
	ret;

}


// ===== COMPILED SASS (sm_100) =====

	.target	sm_100

	.elftype	@"ET_EXEC"


//--------------------- .note.nv.tkinfo           --------------------------
	.section	.note.nv.tkinfo,"",@"SHT_NOTE"
	.sectionflags	@"SHF_NOTE_NV_TKINFO"
	.tkinfo
        /*0018*/ 	.word	0x00000002
        /*0030*/ 	.string	""
        /*0030*/ 	.string	"ptxas"
        /*0030*/ 	.string	"Cuda compilation tools, release 13.0, V13.0.88"
        /*0030*/ 	.string	"Build cuda_13.0.r13.0/compiler.36424714_0"
        /*0030*/ 	.string	"-arch sm_100 -m 64 "



//--------------------- .note.nv.cuinfo           --------------------------
	.section	.note.nv.cuinfo,"",@"SHT_NOTE"
	.sectionflags	@"SHF_NOTE_NV_CUINFO"
        /*0018*/ 	.short	0x0002
        /*001a*/ 	.short	0x0064
        /*001c*/ 	.short	0x0082
	.zero		2


//--------------------- .nv.info                  --------------------------
	.section	.nv.info,"",@"SHT_CUDA_INFO"
	.align	4


	//----- nvinfo : EIATTR_REGCOUNT
	.align		4
        /*0000*/ 	.byte	0x04, 0x2f
        /*0002*/ 	.short	(.L_1 - .L_0)
	.align		4
.L_0:
        /*0004*/ 	.word	index@(_Z13computeKernelPii)
        /*0008*/ 	.word	0x0000000a


	//----- nvinfo : EIATTR_FRAME_SIZE
	.align		4
.L_1:
        /*000c*/ 	.byte	0x04, 0x11
        /*000e*/ 	.short	(.L_3 - .L_2)
	.align		4
.L_2:
        /*0010*/ 	.word	index@(_Z13computeKernelPii)
        /*0014*/ 	.word	0x00000000


	//----- nvinfo : EIATTR_MIN_STACK_SIZE
	.align		4
.L_3:
        /*0018*/ 	.byte	0x04, 0x12
        /*001a*/ 	.short	(.L_5 - .L_4)
	.align		4
.L_4:
        /*001c*/ 	.word	index@(_Z13computeKernelPii)
        /*0020*/ 	.word	0x00000000
.L_5:


//--------------------- .nv.compat                --------------------------
	.section	.nv.compat,"",@"SHT_CUDA_COMPAT_INFO"
	.align	4
        /*0000*/ 	.byte	0x02, 0x09, 0x00, 0x00, 0x02, 0x02, 0x01, 0x00, 0x02, 0x05, 0x05, 0x00, 0x03, 0x07, 0x01, 0x01
        /*0010*/ 	.byte	0x02, 0x03, 0x00, 0x00, 0x02, 0x06, 0x01, 0x00, 0x04, 0x0b, 0x08, 0x00, 0x09, 0x00, 0x00, 0x00
        /*0020*/ 	.byte	0x00, 0x00, 0x00, 0x00


//--------------------- .nv.info._Z13computeKernelPii --------------------------
	.section	.nv.info._Z13computeKernelPii,"",@"SHT_CUDA_INFO"
	.sectionflags	@""
	.align	4


	//----- nvinfo : EIATTR_CUDA_API_VERSION
	.align		4
        /*0000*/ 	.byte	0x04, 0x37
        /*0002*/ 	.short	(.L_7 - .L_6)
.L_6:
        /*0004*/ 	.word	0x00000082


	//----- nvinfo : EIATTR_KPARAM_INFO
	.align		4
.L_7:
        /*0008*/ 	.byte	0x04, 0x17
        /*000a*/ 	.short	(.L_9 - .L_8)
.L_8:
        /*000c*/ 	.word	0x00000000
        /*0010*/ 	.short	0x0001
        /*0012*/ 	.short	0x0008
        /*0014*/ 	.byte	0x00, 0xf0, 0x11, 0x00


	//----- nvinfo : EIATTR_KPARAM_INFO
	.align		4
.L_9:
        /*0018*/ 	.byte	0x04, 0x17
        /*001a*/ 	.short	(.L_11 - .L_10)
.L_10:
        /*001c*/ 	.word	0x00000000
        /*0020*/ 	.short	0x0000
        /*0022*/ 	.short	0x0000
        /*0024*/ 	.byte	0x00, 0xf5, 0x21, 0x00


	//----- nvinfo : EIATTR_SPARSE_MMA_MASK
	.align		4
.L_11:
        /*0028*/ 	.byte	0x03, 0x50
        /*002a*/ 	.short	0x0000


	//----- nvinfo : EIATTR_MAXREG_COUNT
	.align		4
        /*002c*/ 	.byte	0x03, 0x1b
        /*002e*/ 	.short	0x00ff


	//----- nvinfo : EIATTR_MERCURY_ISA_VERSION
	.align		4
        /*0030*/ 	.byte	0x03, 0x5f
        /*0032*/ 	.short	0x0101


	//----- nvinfo : EIATTR_VRC_CTA_INIT_COUNT
	.align		4
        /*0034*/ 	.byte	0x02, 0x4a
	.zero		1
	.zero		1


	//----- nvinfo : EIATTR_EXIT_INSTR_OFFSETS
	.align		4
        /*0038*/ 	.byte	0x04, 0x1c
        /*003a*/ 	.short	(.L_13 - .L_12)


	//   ....[0]....
.L_12:
        /*003c*/ 	.word	0x000000b0


	//----- nvinfo : EIATTR_CBANK_PARAM_SIZE
	.align		4
.L_13:
        /*0040*/ 	.byte	0x03, 0x19
        /*0042*/ 	.short	0x000c


	//----- nvinfo : EIATTR_PARAM_CBANK
	.align		4
        /*0044*/ 	.byte	0x04, 0x0a
        /*0046*/ 	.short	(.L_15 - .L_14)
	.align		4
.L_14:
        /*0048*/ 	.word	index@(.nv.constant0._Z13computeKernelPii)
        /*004c*/ 	.short	0x0380
        /*004e*/ 	.short	0x000c


	//----- nvinfo : EIATTR_SW_WAR
	.align		4
.L_15:
        /*0050*/ 	.byte	0x04, 0x36
        /*0052*/ 	.short	(.L_17 - .L_16)
.L_16:
        /*0054*/ 	.word	0x00000008
.L_17:


//--------------------- .nv.callgraph             --------------------------
	.section	.nv.callgraph,"",@"SHT_CUDA_CALLGRAPH"
	.align	4
	.sectionentsize	8
	.align		4
        /*0000*/ 	.word	0x00000000
	.align		4
        /*0004*/ 	.word	0xffffffff
	.align		4
        /*0008*/ 	.word	0x00000000
	.align		4
        /*000c*/ 	.word	0xfffffffe
	.align		4
        /*0010*/ 	.word	0x00000000
	.align		4
        /*0014*/ 	.word	0xfffffffd
	.align		4
        /*0018*/ 	.word	0x00000000
	.align		4
        /*001c*/ 	.word	0xfffffffc


//--------------------- .text._Z13computeKernelPii --------------------------
	.section	.text._Z13computeKernelPii,"ax",@progbits
	.align	128
        .global         _Z13computeKernelPii
        .type           _Z13computeKernelPii,@function
        .size           _Z13computeKernelPii,(.L_x_1 - _Z13computeKernelPii)
        .other          _Z13computeKernelPii,@"STO_CUDA_ENTRY STV_DEFAULT"
_Z13computeKernelPii:
.text._Z13computeKernelPii:
[----:B------:R-:W-:Y:S01]  /*0000*/  LDC R1, c[0x0][0x37c] ;  /* 0x0000df00ff017b82 */ /* 0x000fe20000000800 */
[----:B------:R-:W0:Y:S07]  /*0010*/  S2R R7, SR_TID.X ;  /* 0x0000000000077919 */ /* 0x000e2e0000002100 */
[----:B------:R-:W0:Y:S01]  /*0020*/  S2UR UR6, SR_CTAID.X ;  /* 0x00000000000679c3 */ /* 0x000e220000002500 */
[----:B------:R-:W1:Y:S07]  /*0030*/  LDCU.64 UR4, c[0x0][0x358] ;  /* 0x00006b00ff0477ac */ /* 0x000e6e0008000a00 */
[----:B------:R-:W0:Y:S08]  /*0040*/  LDC R0, c[0x0][0x360] ;  /* 0x0000d800ff007b82 */ /* 0x000e300000000800 */
[----:B------:R-:W2:Y:S08]  /*0050*/  LDC R4, c[0x0][0x388] ;  /* 0x0000e200ff047b82 */ /* 0x000eb00000000800 */
[----:B------:R-:W3:Y:S01]  /*0060*/  LDC.64 R2, c[0x0][0x380] ;  /* 0x0000e000ff027b82 */ /* 0x000ee20000000a00 */
[----:B0-----:R-:W-:-:S02]  /*0070*/  IMAD R5, R0, UR6, R7 ;  /* 0x0000000600057c24 */ /* 0x001fc4000f8e0207 */
[----:B--2---:R-:W-:Y:S02]  /*0080*/  IMAD R7, R7, R4, UR6 ;  /* 0x0000000607077e24 */ /* 0x004fe4000f8e0204 */
[----:B---3--:R-:W-:-:S05]  /*0090*/  IMAD.WIDE R2, R5, 0x4, R2 ;  /* 0x0000000405027825 */ /* 0x008fca00078e0202 */
[----:B-1----:R-:W-:Y:S01]  /*00a0*/  STG.E desc[UR4][R2.64], R7 ;  /* 0x0000000702007986 */ /* 0x002fe2000c101904 */
[----:B------:R-:W-:Y:S05]  /*00b0*/  EXIT ;  /* 0x000000000000794d */ /* 0x000fea0003800000 */
.L_x_0:
[----:B------:R-:W-:-:S00]  /*00c0*/  BRA `(.L_x_0) ;  /* 0xfffffffc00fc7947 */ /* 0x000fc0000383ffff */
[----:B------:R-:W-:-:S00]  /*00d0*/  NOP ;  /* 0x0000000000007918 */ /* 0x000fc00000000000 */
        /* <DEDUP_REMOVED lines=10> */
.L_x_1:


//--------------------- .nv.shared.reserved.0     --------------------------
	.section	.nv.shared.reserved.0,"aw",@nobits
	.weak		__nv_reservedSMEM_offset_0_alias
	.size		__nv_reservedSMEM_offset_0_alias, 0, 64
	.other		__nv_reservedSMEM_offset_0_alias,@"STO_CUDA_RESERVED_SHARED STV_DEFAULT"
__nv_reservedSMEM_offset_0_alias:
	.zero		0
	.zero		64


//--------------------- .nv.constant0._Z13computeKernelPii --------------------------
	.section	.nv.constant0._Z13computeKernelPii,"a",@progbits
	.sectionflags	@""
	.align	4
.nv.constant0._Z13computeKernelPii:
	.zero		908


//--------------------- SYMBOLS --------------------------

	.type		.nv.reservedSmem.offset0,@object
	.size		.nv.reservedSmem.offset0,0x4
